	.headerflags	@"EF_CUDA_TEXMODE_UNIFIED EF_CUDA_64BIT_ADDRESS EF_CUDA_ACCELERATORS EF_CUDA_SM90 EF_CUDA_VIRTUAL_SM(EF_CUDA_SM90)"
	.elftype	@"ET_EXEC"


//--------------------- .nv.info                  --------------------------
	.section	.nv.info,"",@"SHT_CUDA_INFO"
	.align	4


	//----- nvinfo : EIATTR_REGCOUNT
	.align		4
        /*0000*/ 	.byte	0x04, 0x2f
        /*0002*/ 	.short	(.L_3 - .L_2)
	.align		4
.L_2:
        /*0004*/ 	.word	index@(triton_poi_fused__native_batch_norm_legit_no_training_convolution_relu_1)
        /*0008*/ 	.word	0x00000016


	//----- nvinfo : EIATTR_MIN_STACK_SIZE
	.align		4
.L_3:
        /*000c*/ 	.byte	0x04, 0x12
        /*000e*/ 	.short	(.L_5 - .L_4)
	.align		4
.L_4:
        /*0010*/ 	.word	index@(triton_poi_fused__native_batch_norm_legit_no_training_convolution_relu_1)
        /*0014*/ 	.word	0x00000000


	//----- nvinfo : EIATTR_FRAME_SIZE
	.align		4
.L_5:
        /*0018*/ 	.byte	0x04, 0x11
        /*001a*/ 	.short	(.L_7 - .L_6)
	.align		4
.L_6:
        /*001c*/ 	.word	index@(triton_poi_fused__native_batch_norm_legit_no_training_convolution_relu_1)
        /*0020*/ 	.word	0x00000000


	//----- nvinfo : EIATTR_MIN_STACK_SIZE
	.align		4
.L_7:
        /*0024*/ 	.byte	0x04, 0x12
        /*0026*/ 	.short	(.L_9 - .L_8)
	.align		4
.L_8:
        /*0028*/ 	.word	index@(triton_poi_fused__native_batch_norm_legit_no_training_convolution_relu_1)
        /*002c*/ 	.word	0x00000000
.L_9:


//--------------------- .nv.info.triton_poi_fused__native_batch_norm_legit_no_training_convolution_relu_1 --------------------------
	.section	.nv.info.triton_poi_fused__native_batch_norm_legit_no_training_convolution_relu_1,"",@"SHT_CUDA_INFO"
	.sectionflags	@""
	.align	4


	//----- nvinfo : EIATTR_CUDA_API_VERSION
	.align		4
        /*0000*/ 	.byte	0x04, 0x37
        /*0002*/ 	.short	(.L_11 - .L_10)
.L_10:
        /*0004*/ 	.word	0x0000007c


	//----- nvinfo : EIATTR_KPARAM_INFO
	.align		4
.L_11:
        /*0008*/ 	.byte	0x04, 0x17
        /*000a*/ 	.short	(.L_13 - .L_12)
.L_12:
        /*000c*/ 	.word	0x00000000
        /*0010*/ 	.short	0x0007
        /*0012*/ 	.short	0x0038
        /*0014*/ 	.byte	0x00, 0xf0, 0x11, 0x00


	//----- nvinfo : EIATTR_KPARAM_INFO
	.align		4
.L_13:
        /*0018*/ 	.byte	0x04, 0x17
        /*001a*/ 	.short	(.L_15 - .L_14)
.L_14:
        /*001c*/ 	.word	0x00000000
        /*0020*/ 	.short	0x0006
        /*0022*/ 	.short	0x0030
        /*0024*/ 	.byte	0x00, 0xf4, 0x21, 0x00


	//----- nvinfo : EIATTR_KPARAM_INFO
	.align		4
.L_15:
        /*0028*/ 	.byte	0x04, 0x17
        /*002a*/ 	.short	(.L_17 - .L_16)
.L_16:
        /*002c*/ 	.word	0x00000000
        /*0030*/ 	.short	0x0005
        /*0032*/ 	.short	0x0028
        /*0034*/ 	.byte	0x00, 0xf4, 0x21, 0x00


	//----- nvinfo : EIATTR_KPARAM_INFO
	.align		4
.L_17:
        /*0038*/ 	.byte	0x04, 0x17
        /*003a*/ 	.short	(.L_19 - .L_18)
.L_18:
        /*003c*/ 	.word	0x00000000
        /*0040*/ 	.short	0x0004
        /*0042*/ 	.short	0x0020
        /*0044*/ 	.byte	0x00, 0xf4, 0x21, 0x00


	//----- nvinfo : EIATTR_KPARAM_INFO
	.align		4
.L_19:
        /*0048*/ 	.byte	0x04, 0x17
        /*004a*/ 	.short	(.L_21 - .L_20)
.L_20:
        /*004c*/ 	.word	0x00000000
        /*0050*/ 	.short	0x0003
        /*0052*/ 	.short	0x0018
        /*0054*/ 	.byte	0x00, 0xf4, 0x21, 0x00


	//----- nvinfo : EIATTR_KPARAM_INFO
	.align		4
.L_21:
        /*0058*/ 	.byte	0x04, 0x17
        /*005a*/ 	.short	(.L_23 - .L_22)
.L_22:
        /*005c*/ 	.word	0x00000000
        /*0060*/ 	.short	0x0002
        /*0062*/ 	.short	0x0010
        /*0064*/ 	.byte	0x00, 0xf4, 0x21, 0x00


	//----- nvinfo : EIATTR_KPARAM_INFO
	.align		4
.L_23:
        /*0068*/ 	.byte	0x04, 0x17
        /*006a*/ 	.short	(.L_25 - .L_24)
.L_24:
        /*006c*/ 	.word	0x00000000
        /*0070*/ 	.short	0x0001
        /*0072*/ 	.short	0x0008
        /*0074*/ 	.byte	0x00, 0xf4, 0x21, 0x00


	//----- nvinfo : EIATTR_KPARAM_INFO
	.align		4
.L_25:
        /*0078*/ 	.byte	0x04, 0x17
        /*007a*/ 	.short	(.L_27 - .L_26)
.L_26:
        /*007c*/ 	.word	0x00000000
        /*0080*/ 	.short	0x0000
        /*0082*/ 	.short	0x0000
        /*0084*/ 	.byte	0x00, 0xf4, 0x21, 0x00


	//----- nvinfo : EIATTR_SPARSE_MMA_MASK
	.align		4
.L_27:
        /*0088*/ 	.byte	0x03, 0x50
        /*008a*/ 	.short	0x0000


	//----- nvinfo : EIATTR_MAXREG_COUNT
	.align		4
        /*008c*/ 	.byte	0x03, 0x1b
        /*008e*/ 	.short	0x00ff


	//----- nvinfo : EIATTR_EXIT_INSTR_OFFSETS
	.align		4
        /*0090*/ 	.byte	0x04, 0x1c
        /*0092*/ 	.short	(.L_29 - .L_28)


	//   ....[0]....
.L_28:
        /*0094*/ 	.word	0x000003b0


	//----- nvinfo : EIATTR_REQNTID
	.align		4
.L_29:
        /*0098*/ 	.byte	0x04, 0x10
        /*009a*/ 	.short	(.L_31 - .L_30)
.L_30:
        /*009c*/ 	.word	0x00000100
        /*00a0*/ 	.word	0x00000001
        /*00a4*/ 	.word	0x00000001


	//----- nvinfo : EIATTR_CBANK_PARAM_SIZE
	.align		4
.L_31:
        /*00a8*/ 	.byte	0x03, 0x19
        /*00aa*/ 	.short	0x003c


	//----- nvinfo : EIATTR_PARAM_CBANK
	.align		4
        /*00ac*/ 	.byte	0x04, 0x0a
        /*00ae*/ 	.short	(.L_33 - .L_32)
	.align		4
.L_32:
        /*00b0*/ 	.word	index@(.nv.constant0.triton_poi_fused__native_batch_norm_legit_no_training_convolution_relu_1)
        /*00b4*/ 	.short	0x0210
        /*00b6*/ 	.short	0x003c


	//----- nvinfo : EIATTR_SW_WAR
	.align		4
.L_33:
        /*00b8*/ 	.byte	0x04, 0x36
        /*00ba*/ 	.short	(.L_35 - .L_34)
.L_34:
        /*00bc*/ 	.word	0x00000008
.L_35:


//--------------------- .nv.callgraph             --------------------------
	.section	.nv.callgraph,"",@"SHT_CUDA_CALLGRAPH"
	.align	4
	.sectionentsize	8
	.align		4
        /*0000*/ 	.word	0x00000000
	.align		4
        /*0004*/ 	.word	0xffffffff
	.align		4
        /*0008*/ 	.word	0x00000000
	.align		4
        /*000c*/ 	.word	0xfffffffe
	.align		4
        /*0010*/ 	.word	0x00000000
	.align		4
        /*0014*/ 	.word	0xfffffffd
	.align		4
        /*0018*/ 	.word	0x00000000
	.align		4
        /*001c*/ 	.word	0xfffffffc


//--------------------- .nv.constant4             --------------------------
	.section	.nv.constant4,"a",@progbits
	.align	8
	.align		8
.nv.constant4:
        /*0000*/ 	.dword	_$_str
	.align		8
        /*0008*/ 	.dword	_$_str_$_2


//--------------------- .text.triton_poi_fused__native_batch_norm_legit_no_training_convolution_relu_1 --------------------------
	.section	.text.triton_poi_fused__native_batch_norm_legit_no_training_convolution_relu_1,"ax",@progbits
	.align	128
        .global         triton_poi_fused__native_batch_norm_legit_no_training_convolution_relu_1
        .type           triton_poi_fused__native_batch_norm_legit_no_training_convolution_relu_1,@function
        .size           triton_poi_fused__native_batch_norm_legit_no_training_convolution_relu_1,(.L_x_1 - triton_poi_fused__native_batch_norm_legit_no_training_convolution_relu_1)
        .other          triton_poi_fused__native_batch_norm_legit_no_training_convolution_relu_1,@"STO_CUDA_ENTRY STV_DEFAULT"
triton_poi_fused__native_batch_norm_legit_no_training_convolution_relu_1:
.text.triton_poi_fused__native_batch_norm_legit_no_training_convolution_relu_1:
[----:B------:R-:W-:Y:S01]  /*0000*/  LDC R1, c[0x0][0x28] ;  /* 0x00000a00ff017b82 */ /* 0x000fe20000000800 */
[----:B------:R-:W1:Y:S07]  /*0010*/  S2R R0, SR_TID.X ;  /* 0x0000000000007919 */ /* 0x000e6e0000002100 */
[----:B------:R-:W2:Y:S01]  /*0020*/  LDC.64 R14, c[0x0][0x228] ;  /* 0x00008a00ff0e7b82 */ /* 0x000ea20000000a00 */
[----:B------:R-:W-:Y:S01]  /*0030*/  ULDC.64 UR4, c[0x0][0x208] ;  /* 0x0000820000047ab9 */ /* 0x000fe20000000a00 */
[----:B------:R-:W3:Y:S06]  /*0040*/  S2R R5, SR_CTAID.X ;  /* 0x0000000000057919 */ /* 0x000eec0000002500 */
[----:B------:R-:W4:Y:S08]  /*0050*/  LDC.64 R10, c[0x0][0x218] ;  /* 0x00008600ff0a7b82 */ /* 0x000f300000000a00 */
[----:B------:R-:W5:Y:S08]  /*0060*/  LDC.64 R12, c[0x0][0x220] ;  /* 0x00008800ff0c7b82 */ /* 0x000f700000000a00 */
[----:B------:R-:W5:Y:S01]  /*0070*/  LDC.64 R16, c[0x0][0x230] ;  /* 0x00008c00ff107b82 */ /* 0x000f620000000a00 */
[----:B-1----:R-:W-:-:S02]  /*0080*/  SHF.L.U32 R0, R0, 0x1, RZ ;  /* 0x0000000100007819 */ /* 0x002fc400000006ff */
[----:B---3--:R-:W-:Y:S02]  /*0090*/  SHF.R.S32.HI R3, RZ, 0x16, R5 ;  /* 0x00000016ff037819 */ /* 0x008fe40000011405 */
[----:B------:R-:W-:Y:S02]  /*00a0*/  LOP3.LUT R0, R0, 0x1fe, RZ, 0xc0, !PT ;  /* 0x000001fe00007812 */ /* 0x000fe400078ec0ff */
[----:B------:R-:W-:Y:S02]  /*00b0*/  SGXT R3, R3, 0x1 ;  /* 0x000000010303781a */ /* 0x000fe40000000200 */
[----:B------:R-:W-:Y:S02]  /*00c0*/  LEA R0, R5, R0, 0x9 ;  /* 0x0000000005007211 */ /* 0x000fe400078e48ff */
[----:B------:R-:W1:Y:S02]  /*00d0*/  LDC.64 R4, c[0x0][0x238] ;  /* 0x00008e00ff047b82 */ /* 0x000e640000000a00 */
[----:B------:R-:W-:-:S04]  /*00e0*/  LEA.HI R3, R3, R0, RZ, 0xc ;  /* 0x0000000003037211 */ /* 0x000fc800078f60ff */
[----:B------:R-:W-:-:S04]  /*00f0*/  SHF.R.S32.HI R3, RZ, 0xc, R3 ;  /* 0x0000000cff037819 */ /* 0x000fc80000011403 */
[----:B------:R-:W-:-:S04]  /*0100*/  LEA.HI R2, R3, R3, RZ, 0x6 ;  /* 0x0000000303027211 */ /* 0x000fc800078f30ff */
[----:B------:R-:W-:-:S04]  /*0110*/  LOP3.LUT R2, R2, 0xffffffc0, RZ, 0xc0, !PT ;  /* 0xffffffc002027812 */ /* 0x000fc800078ec0ff */
[----:B------:R-:W-:Y:S02]  /*0120*/  IADD3 R19, R3, -R2, RZ ;  /* 0x8000000203137210 */ /* 0x000fe40007ffe0ff */
[----:B------:R-:W3:Y:S03]  /*0130*/  LDC.64 R2, c[0x0][0x210] ;  /* 0x00008400ff027b82 */ /* 0x000ee60000000a00 */
[----:B--2---:R-:W-:-:S05]  /*0140*/  IMAD.WIDE R14, R19, 0x4, R14 ;  /* 0x00000004130e7825 */ /* 0x004fca00078e020e */
[----:B------:R2:W2:Y:S01]  /*0150*/  LDG.E.EL R18, desc[UR4][R14.64] ;  /* 0x000000040e127981 */ /* 0x0004a2000c2e1900 */
[----:B----4-:R-:W-:-:S04]  /*0160*/  IMAD.WIDE R10, R19, 0x4, R10 ;  /* 0x00000004130a7825 */ /* 0x010fc800078e020a */
[----:B-----5:R-:W-:Y:S01]  /*0170*/  IMAD.WIDE R12, R19, 0x4, R12 ;  /* 0x00000004130c7825 */ /* 0x020fe200078e020c */
[----:B------:R4:W5:Y:S04]  /*0180*/  LDG.E.EL R8, desc[UR4][R10.64] ;  /* 0x000000040a087981 */ /* 0x000968000c2e1900 */
[----:B------:R-:W5:Y:S01]  /*0190*/  LDG.E.EL R9, desc[UR4][R12.64] ;  /* 0x000000040c097981 */ /* 0x000f62000c2e1900 */
[----:B---3--:R-:W-:-:S05]  /*01a0*/  IMAD.WIDE R2, R0, 0x4, R2 ;  /* 0x0000000400027825 */ /* 0x008fca00078e0202 */
[----:B------:R-:W5:Y:S01]  /*01b0*/  LDG.E.64 R6, desc[UR4][R2.64] ;  /* 0x0000000402067981 */ /* 0x000f62000c1e1b00 */
[----:B0-2---:R-:W-:-:S04]  /*01c0*/  IMAD.WIDE R14, R19, 0x4, R16 ;  /* 0x00000004130e7825 */ /* 0x005fc800078e0210 */
[----:B-1----:R-:W-:Y:S02]  /*01d0*/  IMAD.WIDE R16, R19, 0x4, R4 ;  /* 0x0000000413107825 */ /* 0x002fe400078e0204 */
[----:B------:R-:W2:Y:S01]  /*01e0*/  LDG.E.EL R14, desc[UR4][R14.64] ;  /* 0x000000040e0e7981 */ /* 0x000ea2000c2e1900 */
[----:B----4-:R-:W-:Y:S01]  /*01f0*/  HFMA2.MMA R10, -RZ, RZ, 1.625, 0 ;  /* 0x3e800000ff0a7435 */ /* 0x010fe200000001ff */
[----:B------:R-:W0:Y:S02]  /*0200*/  LDC.64 R4, c[0x0][0x240] ;  /* 0x00009000ff047b82 */ /* 0x000e240000000a00 */
[----:B------:R-:W2:Y:S01]  /*0210*/  LDG.E.EL R17, desc[UR4][R16.64] ;  /* 0x0000000410117981 */ /* 0x000ea2000c2e1900 */
[----:B0-----:R-:W-:-:S04]  /*0220*/  IMAD.WIDE R4, R0, 0x4, R4 ;  /* 0x0000000400047825 */ /* 0x001fc800078e0204 */
[----:B------:R-:W-:-:S04]  /*0230*/  FADD R18, R18, 9.9999997473787516356e-06 ;  /* 0x3727c5ac12127421 */ /* 0x000fc80000000000 */
[----:B------:R-:W0:Y:S02]  /*0240*/  MUFU.SQRT R19, R18 ;  /* 0x0000001200137308 */ /* 0x000e240000002000 */
[C---:B0-----:R-:W-:Y:S02]  /*0250*/  FSETP.GT.AND P0, PT, R19.reuse, 8.50705917302346158658e+37, PT ;  /* 0x7e8000001300780b */ /* 0x041fe40003f04000 */
[----:B------:R-:W-:-:S11]  /*0260*/  FSETP.GEU.AND P1, PT, R19, 1.175494350822287508e-38, PT ;  /* 0x008000001300780b */ /* 0x000fd60003f2e000 */
[----:B------:R-:W-:-:S04]  /*0270*/  @P0 FMUL R19, R19, 0.25 ;  /* 0x3e80000013130820 */ /* 0x000fc80000400000 */
[----:B------:R-:W-:-:S06]  /*0280*/  @!P1 FMUL R19, R19, 16777216 ;  /* 0x4b80000013139820 */ /* 0x000fcc0000400000 */
[----:B------:R-:W0:Y:S01]  /*0290*/  MUFU.RCP R19, R19 ;  /* 0x0000001300137308 */ /* 0x000e220000001000 */
[----:B------:R-:W-:Y:S01]  /*02a0*/  FSEL R10, R10, 1, P0 ;  /* 0x3f8000000a0a7808 */ /* 0x000fe20000000000 */
[--C-:B-----5:R-:W-:Y:S01]  /*02b0*/  FADD R6, R6, R8.reuse ;  /* 0x0000000806067221 */ /* 0x120fe20000000000 */
[----:B------:R-:W-:-:S03]  /*02c0*/  FADD R7, R7, R8 ;  /* 0x0000000807077221 */ /* 0x000fc60000000000 */
[----:B------:R-:W-:Y:S01]  /*02d0*/  @!P1 FMUL R10, R10, 16777216 ;  /* 0x4b8000000a0a9820 */ /* 0x000fe20000400000 */
[C---:B------:R-:W-:Y:S01]  /*02e0*/  FADD R8, -R9.reuse, R6 ;  /* 0x0000000609087221 */ /* 0x040fe20000000100 */
[----:B------:R-:W-:Y:S02]  /*02f0*/  FADD R9, -R9, R7 ;  /* 0x0000000709097221 */ /* 0x000fe40000000100 */
[----:B0-----:R-:W-:-:S04]  /*0300*/  FMUL R10, R19, R10 ;  /* 0x0000000a130a7220 */ /* 0x001fc80000400000 */
[-C--:B------:R-:W-:Y:S01]  /*0310*/  FMUL R8, R8, R10.reuse ;  /* 0x0000000a08087220 */ /* 0x080fe20000400000 */
[----:B------:R-:W-:-:S03]  /*0320*/  FMUL R10, R9, R10 ;  /* 0x0000000a090a7220 */ /* 0x000fc60000400000 */
[C-C-:B--2---:R-:W-:Y:S01]  /*0330*/  FFMA R8, R14.reuse, R8, R17.reuse ;  /* 0x000000080e087223 */ /* 0x144fe20000000011 */
[----:B------:R-:W-:-:S04]  /*0340*/  FFMA R10, R14, R10, R17 ;  /* 0x0000000a0e0a7223 */ /* 0x000fc80000000011 */
[----:B------:R-:W-:Y:S02]  /*0350*/  FSETP.GEU.AND P0, PT, R8, RZ, PT ;  /* 0x000000ff0800720b */ /* 0x000fe40003f0e000 */
[----:B------:R-:W-:Y:S02]  /*0360*/  FSETP.GEU.AND P1, PT, R10, RZ, PT ;  /* 0x000000ff0a00720b */ /* 0x000fe40003f2e000 */
[----:B------:R-:W-:Y:S02]  /*0370*/  FSEL R8, R8, RZ, P0 ;  /* 0x000000ff08087208 */ /* 0x000fe40000000000 */
[----:B------:R-:W-:Y:S01]  /*0380*/  FSEL R9, R10, RZ, P1 ;  /* 0x000000ff0a097208 */ /* 0x000fe20000800000 */
[----:B------:R-:W-:Y:S04]  /*0390*/  STG.E.64 desc[UR4][R2.64], R6 ;  /* 0x0000000602007986 */ /* 0x000fe8000c101b04 */
[----:B------:R-:W-:Y:S01]  /*03a0*/  STG.E.64 desc[UR4][R4.64], R8 ;  /* 0x0000000804007986 */ /* 0x000fe2000c101b04 */
[----:B------:R-:W-:Y:S05]  /*03b0*/  EXIT ;  /* 0x000000000000794d */ /* 0x000fea0003800000 */
.L_x_0:
[----:B------:R-:W-:-:S00]  /*03c0*/  BRA `(.L_x_0) ;  /* 0xfffffffc00fc7947 */ /* 0x000fc0000383ffff */
[----:B------:R-:W-:-:S00]  /*03d0*/  NOP ;  /* 0x0000000000007918 */ /* 0x000fc00000000000 */
        /* <DEDUP_REMOVED lines=10> */
.L_x_1:


//--------------------- .nv.global.init           --------------------------
	.section	.nv.global.init,"aw",@progbits
.nv.global.init:
	.type		_$_str,@object
	.size		_$_str,(_$_str_$_2 - _$_str)
_$_str:
        /*0000*/ 	.byte	0x5f, 0x5f, 0x43, 0x55, 0x44, 0x41, 0x5f, 0x46, 0x54, 0x5a, 0x00
	.type		_$_str_$_2,@object
	.size		_$_str_$_2,(.L_1 - _$_str_$_2)
_$_str_$_2:
        /*000b*/ 	.byte	0x5f, 0x5f, 0x43, 0x55, 0x44, 0x41, 0x5f, 0x50, 0x52, 0x45, 0x43, 0x5f, 0x53, 0x51, 0x52, 0x54
        /*001b*/ 	.byte	0x00
.L_1:


//--------------------- .nv.constant0.triton_poi_fused__native_batch_norm_legit_no_training_convolution_relu_1 --------------------------
	.section	.nv.constant0.triton_poi_fused__native_batch_norm_legit_no_training_convolution_relu_1,"a",@progbits
	.sectionflags	@""
	.align	4
.nv.constant0.triton_poi_fused__native_batch_norm_legit_no_training_convolution_relu_1:
	.zero		588
